//
// Generated by NVIDIA NVVM Compiler
//
// Compiler Build ID: CL-36424714
// Cuda compilation tools, release 13.0, V13.0.88
// Based on NVVM 20.0.0
//

.version 9.0
.target sm_100
.address_size 64

	// .globl	_Z7add_oneRi

.visible .entry _Z7add_oneRi(
	.param .u64 .ptr .align 1 _Z7add_oneRi_param_0
)
{
	.reg .b32 	%r<3>;
	.reg .b64 	%rd<3>;

	ld.param.u64 	%rd1, [_Z7add_oneRi_param_0];
	cvta.to.global.u64 	%rd2, %rd1;
	ld.global.u32 	%r1, [%rd2];
	add.s32 	%r2, %r1, 1;
	st.global.u32 	[%rd2], %r2;
	ret;

}
	// .globl	_Z14vector_productPfS_S_i
.visible .entry _Z14vector_productPfS_S_i(
	.param .u64 .ptr .align 1 _Z14vector_productPfS_S_i_param_0,
	.param .u64 .ptr .align 1 _Z14vector_productPfS_S_i_param_1,
	.param .u64 .ptr .align 1 _Z14vector_productPfS_S_i_param_2,
	.param .u32 _Z14vector_productPfS_S_i_param_3
)
{
	.reg .pred 	%p<7>;
	.reg .b32 	%r<31>;
	.reg .b32 	%f<16>;
	.reg .b64 	%rd<25>;

	ld.param.u64 	%rd4, [_Z14vector_productPfS_S_i_param_0];
	ld.param.u64 	%rd5, [_Z14vector_productPfS_S_i_param_1];
	ld.param.u64 	%rd6, [_Z14vector_productPfS_S_i_param_2];
	ld.param.u32 	%r12, [_Z14vector_productPfS_S_i_param_3];
	cvta.to.global.u64 	%rd1, %rd4;
	cvta.to.global.u64 	%rd2, %rd6;
	cvta.to.global.u64 	%rd3, %rd5;
	mov.u32 	%r13, %tid.x;
	mov.u32 	%r14, %ntid.x;
	mov.u32 	%r15, %ctaid.x;
	mad.lo.s32 	%r29, %r15, %r14, %r13;
	mov.u32 	%r16, %nctaid.x;
	mul.lo.s32 	%r2, %r14, %r16;
	setp.ge.s32 	%p1, %r29, %r12;
	@%p1 bra 	$L__BB1_7;
	add.s32 	%r17, %r29, %r2;
	max.s32 	%r18, %r12, %r17;
	setp.lt.s32 	%p2, %r17, %r12;
	selp.u32 	%r19, 1, 0, %p2;
	add.s32 	%r20, %r17, %r19;
	sub.s32 	%r21, %r18, %r20;
	div.u32 	%r22, %r21, %r2;
	add.s32 	%r3, %r22, %r19;
	and.b32  	%r23, %r3, 3;
	setp.eq.s32 	%p3, %r23, 3;
	@%p3 bra 	$L__BB1_4;
	add.s32 	%r24, %r3, 1;
	and.b32  	%r25, %r24, 3;
	neg.s32 	%r27, %r25;
$L__BB1_3:
	.pragma "nounroll";
	mul.wide.s32 	%rd7, %r29, 4;
	add.s64 	%rd8, %rd1, %rd7;
	add.s64 	%rd9, %rd2, %rd7;
	add.s64 	%rd10, %rd3, %rd7;
	ld.global.f32 	%f1, [%rd10];
	ld.global.f32 	%f2, [%rd9];
	mul.f32 	%f3, %f1, %f2;
	st.global.f32 	[%rd8], %f3;
	add.s32 	%r29, %r29, %r2;
	add.s32 	%r27, %r27, 1;
	setp.ne.s32 	%p4, %r27, 0;
	@%p4 bra 	$L__BB1_3;
$L__BB1_4:
	setp.lt.u32 	%p5, %r3, 3;
	@%p5 bra 	$L__BB1_7;
	mul.wide.s32 	%rd15, %r2, 4;
	shl.b32 	%r26, %r2, 2;
$L__BB1_6:
	mul.wide.s32 	%rd11, %r29, 4;
	add.s64 	%rd12, %rd3, %rd11;
	ld.global.f32 	%f4, [%rd12];
	add.s64 	%rd13, %rd2, %rd11;
	ld.global.f32 	%f5, [%rd13];
	mul.f32 	%f6, %f4, %f5;
	add.s64 	%rd14, %rd1, %rd11;
	st.global.f32 	[%rd14], %f6;
	add.s64 	%rd16, %rd12, %rd15;
	ld.global.f32 	%f7, [%rd16];
	add.s64 	%rd17, %rd13, %rd15;
	ld.global.f32 	%f8, [%rd17];
	mul.f32 	%f9, %f7, %f8;
	add.s64 	%rd18, %rd14, %rd15;
	st.global.f32 	[%rd18], %f9;
	add.s64 	%rd19, %rd16, %rd15;
	ld.global.f32 	%f10, [%rd19];
	add.s64 	%rd20, %rd17, %rd15;
	ld.global.f32 	%f11, [%rd20];
	mul.f32 	%f12, %f10, %f11;
	add.s64 	%rd21, %rd18, %rd15;
	st.global.f32 	[%rd21], %f12;
	add.s64 	%rd22, %rd19, %rd15;
	ld.global.f32 	%f13, [%rd22];
	add.s64 	%rd23, %rd20, %rd15;
	ld.global.f32 	%f14, [%rd23];
	mul.f32 	%f15, %f13, %f14;
	add.s64 	%rd24, %rd21, %rd15;
	st.global.f32 	[%rd24], %f15;
	add.s32 	%r29, %r26, %r29;
	setp.lt.s32 	%p6, %r29, %r12;
	@%p6 bra 	$L__BB1_6;
$L__BB1_7:
	ret;

}


// ===== COMPILED SASS (sm_100) =====

	.target	sm_100

	.elftype	@"ET_EXEC"


//--------------------- .note.nv.tkinfo           --------------------------
	.section	.note.nv.tkinfo,"",@"SHT_NOTE"
	.sectionflags	@"SHF_NOTE_NV_TKINFO"
	.tkinfo
        /*0018*/ 	.word	0x00000002
        /*0030*/ 	.string	""
        /*0030*/ 	.string	"ptxas"
        /*0030*/ 	.string	"Cuda compilation tools, release 13.0, V13.0.88"
        /*0030*/ 	.string	"Build cuda_13.0.r13.0/compiler.36424714_0"
        /*0030*/ 	.string	"-arch sm_100 -m 64 "



//--------------------- .note.nv.cuinfo           --------------------------
	.section	.note.nv.cuinfo,"",@"SHT_NOTE"
	.sectionflags	@"SHF_NOTE_NV_CUINFO"
        /*0018*/ 	.short	0x0002
        /*001a*/ 	.short	0x0064
        /*001c*/ 	.short	0x0082
	.zero		2


//--------------------- .nv.info                  --------------------------
	.section	.nv.info,"",@"SHT_CUDA_INFO"
	.align	4


	//----- nvinfo : EIATTR_REGCOUNT
	.align		4
        /*0000*/ 	.byte	0x04, 0x2f
        /*0002*/ 	.short	(.L_1 - .L_0)
	.align		4
.L_0:
        /*0004*/ 	.word	index@(_Z7add_oneRi)
        /*0008*/ 	.word	0x00000008


	//----- nvinfo : EIATTR_FRAME_SIZE
	.align		4
.L_1:
        /*000c*/ 	.byte	0x04, 0x11
        /*000e*/ 	.short	(.L_3 - .L_2)
	.align		4
.L_2:
        /*0010*/ 	.word	index@(_Z7add_oneRi)
        /*0014*/ 	.word	0x00000000


	//----- nvinfo : EIATTR_REGCOUNT
	.align		4
.L_3:
        /*0018*/ 	.byte	0x04, 0x2f
        /*001a*/ 	.short	(.L_5 - .L_4)
	.align		4
.L_4:
        /*001c*/ 	.word	index@(_Z14vector_productPfS_S_i)
        /*0020*/ 	.word	0x0000001a


	//----- nvinfo : EIATTR_FRAME_SIZE
	.align		4
.L_5:
        /*0024*/ 	.byte	0x04, 0x11
        /*0026*/ 	.short	(.L_7 - .L_6)
	.align		4
.L_6:
        /*0028*/ 	.word	index@(_Z14vector_productPfS_S_i)
        /*002c*/ 	.word	0x00000000


	//----- nvinfo : EIATTR_MIN_STACK_SIZE
	.align		4
.L_7:
        /*0030*/ 	.byte	0x04, 0x12
        /*0032*/ 	.short	(.L_9 - .L_8)
	.align		4
.L_8:
        /*0034*/ 	.word	index@(_Z14vector_productPfS_S_i)
        /*0038*/ 	.word	0x00000000


	//----- nvinfo : EIATTR_MIN_STACK_SIZE
	.align		4
.L_9:
        /*003c*/ 	.byte	0x04, 0x12
        /*003e*/ 	.short	(.L_11 - .L_10)
	.align		4
.L_10:
        /*0040*/ 	.word	index@(_Z7add_oneRi)
        /*0044*/ 	.word	0x00000000
.L_11:


//--------------------- .nv.compat                --------------------------
	.section	.nv.compat,"",@"SHT_CUDA_COMPAT_INFO"
	.align	4
        /*0000*/ 	.byte	0x02, 0x09, 0x00, 0x00, 0x02, 0x02, 0x01, 0x00, 0x02, 0x05, 0x05, 0x00, 0x03, 0x07, 0x01, 0x01
        /*0010*/ 	.byte	0x02, 0x03, 0x00, 0x00, 0x02, 0x06, 0x01, 0x00, 0x04, 0x0b, 0x08, 0x00, 0x09, 0x00, 0x00, 0x00
        /*0020*/ 	.byte	0x00, 0x00, 0x00, 0x00


//--------------------- .nv.info._Z14vector_productPfS_S_i --------------------------
	.section	.nv.info._Z14vector_productPfS_S_i,"",@"SHT_CUDA_INFO"
	.sectionflags	@""
	.align	4


	//----- nvinfo : EIATTR_CUDA_API_VERSION
	.align		4
        /*0000*/ 	.byte	0x04, 0x37
        /*0002*/ 	.short	(.L_13 - .L_12)
.L_12:
        /*0004*/ 	.word	0x00000082


	//----- nvinfo : EIATTR_KPARAM_INFO
	.align		4
.L_13:
        /*0008*/ 	.byte	0x04, 0x17
        /*000a*/ 	.short	(.L_15 - .L_14)
.L_14:
        /*000c*/ 	.word	0x00000000
        /*0010*/ 	.short	0x0003
        /*0012*/ 	.short	0x0018
        /*0014*/ 	.byte	0x00, 0xf0, 0x11, 0x00


	//----- nvinfo : EIATTR_KPARAM_INFO
	.align		4
.L_15:
        /*0018*/ 	.byte	0x04, 0x17
        /*001a*/ 	.short	(.L_17 - .L_16)
.L_16:
        /*001c*/ 	.word	0x00000000
        /*0020*/ 	.short	0x0002
        /*0022*/ 	.short	0x0010
        /*0024*/ 	.byte	0x00, 0xf5, 0x21, 0x00


	//----- nvinfo : EIATTR_KPARAM_INFO
	.align		4
.L_17:
        /*0028*/ 	.byte	0x04, 0x17
        /*002a*/ 	.short	(.L_19 - .L_18)
.L_18:
        /*002c*/ 	.word	0x00000000
        /*0030*/ 	.short	0x0001
        /*0032*/ 	.short	0x0008
        /*0034*/ 	.byte	0x00, 0xf5, 0x21, 0x00


	//----- nvinfo : EIATTR_KPARAM_INFO
	.align		4
.L_19:
        /*0038*/ 	.byte	0x04, 0x17
        /*003a*/ 	.short	(.L_21 - .L_20)
.L_20:
        /*003c*/ 	.word	0x00000000
        /*0040*/ 	.short	0x0000
        /*0042*/ 	.short	0x0000
        /*0044*/ 	.byte	0x00, 0xf5, 0x21, 0x00


	//----- nvinfo : EIATTR_SPARSE_MMA_MASK
	.align		4
.L_21:
        /*0048*/ 	.byte	0x03, 0x50
        /*004a*/ 	.short	0x0000


	//----- nvinfo : EIATTR_MAXREG_COUNT
	.align		4
        /*004c*/ 	.byte	0x03, 0x1b
        /*004e*/ 	.short	0x00ff


	//----- nvinfo : EIATTR_MERCURY_ISA_VERSION
	.align		4
        /*0050*/ 	.byte	0x03, 0x5f
        /*0052*/ 	.short	0x0101


	//----- nvinfo : EIATTR_VRC_CTA_INIT_COUNT
	.align		4
        /*0054*/ 	.byte	0x02, 0x4a
	.zero		1
	.zero		1


	//----- nvinfo : EIATTR_EXIT_INSTR_OFFSETS
	.align		4
        /*0058*/ 	.byte	0x04, 0x1c
        /*005a*/ 	.short	(.L_23 - .L_22)


	//   ....[0]....
.L_22:
        /*005c*/ 	.word	0x00000090


	//   ....[1]....
        /*0060*/ 	.word	0x000003a0


	//   ....[2]....
        /*0064*/ 	.word	0x000005d0


	//----- nvinfo : EIATTR_CRS_STACK_SIZE
	.align		4
.L_23:
        /*0068*/ 	.byte	0x04, 0x1e
        /*006a*/ 	.short	(.L_25 - .L_24)
.L_24:
        /*006c*/ 	.word	0x00000000


	//----- nvinfo : EIATTR_CBANK_PARAM_SIZE
	.align		4
.L_25:
        /*0070*/ 	.byte	0x03, 0x19
        /*0072*/ 	.short	0x001c


	//----- nvinfo : EIATTR_PARAM_CBANK
	.align		4
        /*0074*/ 	.byte	0x04, 0x0a
        /*0076*/ 	.short	(.L_27 - .L_26)
	.align		4
.L_26:
        /*0078*/ 	.word	index@(.nv.constant0._Z14vector_productPfS_S_i)
        /*007c*/ 	.short	0x0380
        /*007e*/ 	.short	0x001c


	//----- nvinfo : EIATTR_SW_WAR
	.align		4
.L_27:
        /*0080*/ 	.byte	0x04, 0x36
        /*0082*/ 	.short	(.L_29 - .L_28)
.L_28:
        /*0084*/ 	.word	0x00000008
.L_29:


//--------------------- .nv.info._Z7add_oneRi     --------------------------
	.section	.nv.info._Z7add_oneRi,"",@"SHT_CUDA_INFO"
	.sectionflags	@""
	.align	4


	//----- nvinfo : EIATTR_CUDA_API_VERSION
	.align		4
        /*0000*/ 	.byte	0x04, 0x37
        /*0002*/ 	.short	(.L_31 - .L_30)
.L_30:
        /*0004*/ 	.word	0x00000082


	//----- nvinfo : EIATTR_KPARAM_INFO
	.align		4
.L_31:
        /*0008*/ 	.byte	0x04, 0x17
        /*000a*/ 	.short	(.L_33 - .L_32)
.L_32:
        /*000c*/ 	.word	0x00000000
        /*0010*/ 	.short	0x0000
        /*0012*/ 	.short	0x0000
        /*0014*/ 	.byte	0x00, 0xf5, 0x21, 0x00


	//----- nvinfo : EIATTR_SPARSE_MMA_MASK
	.align		4
.L_33:
        /*0018*/ 	.byte	0x03, 0x50
        /*001a*/ 	.short	0x0000


	//----- nvinfo : EIATTR_MAXREG_COUNT
	.align		4
        /*001c*/ 	.byte	0x03, 0x1b
        /*001e*/ 	.short	0x00ff


	//----- nvinfo : EIATTR_MERCURY_ISA_VERSION
	.align		4
        /*0020*/ 	.byte	0x03, 0x5f
        /*0022*/ 	.short	0x0101


	//----- nvinfo : EIATTR_VRC_CTA_INIT_COUNT
	.align		4
        /*0024*/ 	.byte	0x02, 0x4a
	.zero		1
	.zero		1


	//----- nvinfo : EIATTR_EXIT_INSTR_OFFSETS
	.align		4
        /*0028*/ 	.byte	0x04, 0x1c
        /*002a*/ 	.short	(.L_35 - .L_34)


	//   ....[0]....
.L_34:
        /*002c*/ 	.word	0x00000060


	//----- nvinfo : EIATTR_CBANK_PARAM_SIZE
	.align		4
.L_35:
        /*0030*/ 	.byte	0x03, 0x19
        /*0032*/ 	.short	0x0008


	//----- nvinfo : EIATTR_PARAM_CBANK
	.align		4
        /*0034*/ 	.byte	0x04, 0x0a
        /*0036*/ 	.short	(.L_37 - .L_36)
	.align		4
.L_36:
        /*0038*/ 	.word	index@(.nv.constant0._Z7add_oneRi)
        /*003c*/ 	.short	0x0380
        /*003e*/ 	.short	0x0008


	//----- nvinfo : EIATTR_SW_WAR
	.align		4
.L_37:
        /*0040*/ 	.byte	0x04, 0x36
        /*0042*/ 	.short	(.L_39 - .L_38)
.L_38:
        /*0044*/ 	.word	0x00000008
.L_39:


//--------------------- .nv.callgraph             --------------------------
	.section	.nv.callgraph,"",@"SHT_CUDA_CALLGRAPH"
	.align	4
	.sectionentsize	8
	.align		4
        /*0000*/ 	.word	0x00000000
	.align		4
        /*0004*/ 	.word	0xffffffff
	.align		4
        /*0008*/ 	.word	0x00000000
	.align		4
        /*000c*/ 	.word	0xfffffffe
	.align		4
        /*0010*/ 	.word	0x00000000
	.align		4
        /*0014*/ 	.word	0xfffffffd
	.align		4
        /*0018*/ 	.word	0x00000000
	.align		4
        /*001c*/ 	.word	0xfffffffc


//--------------------- .text._Z14vector_productPfS_S_i --------------------------
	.section	.text._Z14vector_productPfS_S_i,"ax",@progbits
	.align	128
        .global         _Z14vector_productPfS_S_i
        .type           _Z14vector_productPfS_S_i,@function
        .size           _Z14vector_productPfS_S_i,(.L_x_6 - _Z14vector_productPfS_S_i)
        .other          _Z14vector_productPfS_S_i,@"STO_CUDA_ENTRY STV_DEFAULT"
_Z14vector_productPfS_S_i:
.text._Z14vector_productPfS_S_i:
[----:B------:R-:W-:Y:S01]  /*0000*/  LDC R1, c[0x0][0x37c] ;  /* 0x0000df00ff017b82 */ /* 0x000fe20000000800 */
[----:B------:R-:W0:Y:S01]  /*0010*/  S2R R3, SR_TID.X ;  /* 0x0000000000037919 */ /* 0x000e220000002100 */
[----:B------:R-:W0:Y:S06]  /*0020*/  LDCU UR4, c[0x0][0x360] ;  /* 0x00006c00ff0477ac */ /* 0x000e2c0008000800 */
[----:B------:R-:W1:Y:S01]  /*0030*/  LDC R2, c[0x0][0x370] ;  /* 0x0000dc00ff027b82 */ /* 0x000e620000000800 */
[----:B------:R-:W0:Y:S01]  /*0040*/  S2R R0, SR_CTAID.X ;  /* 0x0000000000007919 */ /* 0x000e220000002500 */
[----:B------:R-:W2:Y:S01]  /*0050*/  LDCU UR6, c[0x0][0x398] ;  /* 0x00007300ff0677ac */ /* 0x000ea20008000800 */
[----:B0-----:R-:W-:-:S02]  /*0060*/  IMAD R3, R0, UR4, R3 ;  /* 0x0000000400037c24 */ /* 0x001fc4000f8e0203 */
[----:B-1----:R-:W-:-:S03]  /*0070*/  IMAD R0, R2, UR4, RZ ;  /* 0x0000000402007c24 */ /* 0x002fc6000f8e02ff */
[----:B--2---:R-:W-:-:S13]  /*0080*/  ISETP.GE.AND P0, PT, R3, UR6, PT ;  /* 0x0000000603007c0c */ /* 0x004fda000bf06270 */
[----:B------:R-:W-:Y:S05]  /*0090*/  @P0 EXIT ;  /* 0x000000000000094d */ /* 0x000fea0003800000 */
[----:B------:R-:W0:Y:S01]  /*00a0*/  I2F.U32.RP R8, R0 ;  /* 0x0000000000087306 */ /* 0x000e220000209000 */
[----:B------:R-:W-:Y:S01]  /*00b0*/  IADD3 R2, PT, PT, R0, R3, RZ ;  /* 0x0000000300027210 */ /* 0x000fe20007ffe0ff */
[----:B------:R-:W1:Y:S01]  /*00c0*/  LDCU.64 UR4, c[0x0][0x358] ;  /* 0x00006b00ff0477ac */ /* 0x000e620008000a00 */
[----:B------:R-:W-:Y:S01]  /*00d0*/  IADD3 R9, PT, PT, RZ, -R0, RZ ;  /* 0x80000000ff097210 */ /* 0x000fe20007ffe0ff */
[----:B------:R-:W-:Y:S01]  /*00e0*/  BSSY.RECONVERGENT B0, `(.L_x_0) ;  /* 0x000002b000007945 */ /* 0x000fe20003800200 */
[C---:B------:R-:W-:Y:S02]  /*00f0*/  ISETP.GE.AND P0, PT, R2.reuse, UR6, PT ;  /* 0x0000000602007c0c */ /* 0x040fe4000bf06270 */
[----:B------:R-:W-:Y:S02]  /*0100*/  VIMNMX R7, PT, PT, R2, UR6, !PT ;  /* 0x0000000602077c48 */ /* 0x000fe4000ffe0100 */
[----:B------:R-:W-:Y:S02]  /*0110*/  SEL R6, RZ, 0x1, P0 ;  /* 0x00000001ff067807 */ /* 0x000fe40000000000 */
[----:B------:R-:W-:-:S02]  /*0120*/  ISETP.NE.U32.AND P2, PT, R0, RZ, PT ;  /* 0x000000ff0000720c */ /* 0x000fc40003f45070 */
[----:B------:R-:W-:Y:S01]  /*0130*/  IADD3 R7, PT, PT, R7, -R2, -R6 ;  /* 0x8000000207077210 */ /* 0x000fe20007ffe806 */
[----:B0-----:R-:W0:Y:S02]  /*0140*/  MUFU.RCP R8, R8 ;  /* 0x0000000800087308 */ /* 0x001e240000001000 */
[----:B0-----:R-:W-:-:S06]  /*0150*/  IADD3 R4, PT, PT, R8, 0xffffffe, RZ ;  /* 0x0ffffffe08047810 */ /* 0x001fcc0007ffe0ff */
[----:B------:R0:W2:Y:S02]  /*0160*/  F2I.FTZ.U32.TRUNC.NTZ R5, R4 ;  /* 0x0000000400057305 */ /* 0x0000a4000021f000 */
[----:B0-----:R-:W-:Y:S02]  /*0170*/  HFMA2 R4, -RZ, RZ, 0, 0 ;  /* 0x00000000ff047431 */ /* 0x001fe400000001ff */
[----:B--2---:R-:W-:-:S04]  /*0180*/  IMAD R9, R9, R5, RZ ;  /* 0x0000000509097224 */ /* 0x004fc800078e02ff */
[----:B------:R-:W-:-:S06]  /*0190*/  IMAD.HI.U32 R8, R5, R9, R4 ;  /* 0x0000000905087227 */ /* 0x000fcc00078e0004 */
[----:B------:R-:W-:-:S05]  /*01a0*/  IMAD.HI.U32 R5, R8, R7, RZ ;  /* 0x0000000708057227 */ /* 0x000fca00078e00ff */
[----:B------:R-:W-:-:S05]  /*01b0*/  IADD3 R2, PT, PT, -R5, RZ, RZ ;  /* 0x000000ff05027210 */ /* 0x000fca0007ffe1ff */
[----:B------:R-:W-:-:S05]  /*01c0*/  IMAD R7, R0, R2, R7 ;  /* 0x0000000200077224 */ /* 0x000fca00078e0207 */
[----:B------:R-:W-:-:S13]  /*01d0*/  ISETP.GE.U32.AND P0, PT, R7, R0, PT ;  /* 0x000000000700720c */ /* 0x000fda0003f06070 */
[----:B------:R-:W-:Y:S02]  /*01e0*/  @P0 IADD3 R7, PT, PT, -R0, R7, RZ ;  /* 0x0000000700070210 */ /* 0x000fe40007ffe1ff */
[----:B------:R-:W-:Y:S02]  /*01f0*/  @P0 IADD3 R5, PT, PT, R5, 0x1, RZ ;  /* 0x0000000105050810 */ /* 0x000fe40007ffe0ff */
[----:B------:R-:W-:-:S13]  /*0200*/  ISETP.GE.U32.AND P1, PT, R7, R0, PT ;  /* 0x000000000700720c */ /* 0x000fda0003f26070 */
[----:B------:R-:W-:Y:S02]  /*0210*/  @P1 IADD3 R5, PT, PT, R5, 0x1, RZ ;  /* 0x0000000105051810 */ /* 0x000fe40007ffe0ff */
[----:B------:R-:W-:-:S04]  /*0220*/  @!P2 LOP3.LUT R5, RZ, R0, RZ, 0x33, !PT ;  /* 0x00000000ff05a212 */ /* 0x000fc800078e33ff */
[----:B------:R-:W-:-:S04]  /*0230*/  IADD3 R2, PT, PT, R6, R5, RZ ;  /* 0x0000000506027210 */ /* 0x000fc80007ffe0ff */
[C---:B------:R-:W-:Y:S02]  /*0240*/  LOP3.LUT R4, R2.reuse, 0x3, RZ, 0xc0, !PT ;  /* 0x0000000302047812 */ /* 0x040fe400078ec0ff */
[----:B------:R-:W-:Y:S02]  /*0250*/  ISETP.GE.U32.AND P1, PT, R2, 0x3, PT ;  /* 0x000000030200780c */ /* 0x000fe40003f26070 */
[----:B------:R-:W-:-:S13]  /*0260*/  ISETP.NE.AND P0, PT, R4, 0x3, PT ;  /* 0x000000030400780c */ /* 0x000fda0003f05270 */
[----:B-1----:R-:W-:Y:S05]  /*0270*/  @!P0 BRA `(.L_x_1) ;  /* 0x0000000000448947 */ /* 0x002fea0003800000 */
[----:B------:R-:W0:Y:S01]  /*0280*/  LDC.64 R4, c[0x0][0x390] ;  /* 0x0000e400ff047b82 */ /* 0x000e220000000a00 */
[----:B------:R-:W-:-:S04]  /*0290*/  IADD3 R2, PT, PT, R2, 0x1, RZ ;  /* 0x0000000102027810 */ /* 0x000fc80007ffe0ff */
[----:B------:R-:W-:-:S03]  /*02a0*/  LOP3.LUT R2, R2, 0x3, RZ, 0xc0, !PT ;  /* 0x0000000302027812 */ /* 0x000fc600078ec0ff */
[----:B------:R-:W1:Y:S01]  /*02b0*/  LDC.64 R6, c[0x0][0x380] ;  /* 0x0000e000ff067b82 */ /* 0x000e620000000a00 */
[----:B------:R-:W-:-:S07]  /*02c0*/  IADD3 R2, PT, PT, -R2, RZ, RZ ;  /* 0x000000ff02027210 */ /* 0x000fce0007ffe1ff */
[----:B------:R-:W2:Y:S02]  /*02d0*/  LDC.64 R8, c[0x0][0x388] ;  /* 0x0000e200ff087b82 */ /* 0x000ea40000000a00 */
.L_x_2:
[----:B0-----:R-:W-:-:S04]  /*02e0*/  IMAD.WIDE R12, R3, 0x4, R4 ;  /* 0x00000004030c7825 */ /* 0x001fc800078e0204 */
[C---:B--2---:R-:W-:Y:S02]  /*02f0*/  IMAD.WIDE R14, R3.reuse, 0x4, R8 ;  /* 0x00000004030e7825 */ /* 0x044fe400078e0208 */
[----:B------:R-:W2:Y:S04]  /*0300*/  LDG.E R13, desc[UR4][R12.64] ;  /* 0x000000040c0d7981 */ /* 0x000ea8000c1e1900 */
[----:B------:R-:W2:Y:S01]  /*0310*/  LDG.E R14, desc[UR4][R14.64] ;  /* 0x000000040e0e7981 */ /* 0x000ea2000c1e1900 */
[----:B-1-3--:R-:W-:Y:S01]  /*0320*/  IMAD.WIDE R10, R3, 0x4, R6 ;  /* 0x00000004030a7825 */ /* 0x00afe200078e0206 */
[----:B------:R-:W-:Y:S02]  /*0330*/  IADD3 R2, PT, PT, R2, 0x1, RZ ;  /* 0x0000000102027810 */ /* 0x000fe40007ffe0ff */
[----:B------:R-:W-:-:S02]  /*0340*/  IADD3 R3, PT, PT, R0, R3, RZ ;  /* 0x0000000300037210 */ /* 0x000fc40007ffe0ff */
[----:B------:R-:W-:Y:S01]  /*0350*/  ISETP.NE.AND P0, PT, R2, RZ, PT ;  /* 0x000000ff0200720c */ /* 0x000fe20003f05270 */
[----:B--2---:R-:W-:-:S05]  /*0360*/  FMUL R17, R14, R13 ;  /* 0x0000000d0e117220 */ /* 0x004fca0000400000 */
[----:B------:R3:W-:Y:S07]  /*0370*/  STG.E desc[UR4][R10.64], R17 ;  /* 0x000000110a007986 */ /* 0x0007ee000c101904 */
[----:B------:R-:W-:Y:S05]  /*0380*/  @P0 BRA `(.L_x_2) ;  /* 0xfffffffc00d40947 */ /* 0x000fea000383ffff */
.L_x_1:
[----:B------:R-:W-:Y:S05]  /*0390*/  BSYNC.RECONVERGENT B0 ;  /* 0x0000000000007941 */ /* 0x000fea0003800200 */
.L_x_0:
[----:B------:R-:W-:Y:S05]  /*03a0*/  @!P1 EXIT ;  /* 0x000000000000994d */ /* 0x000fea0003800000 */
.L_x_3:
[----:B------:R-:W3:Y:S08]  /*03b0*/  LDC.64 R4, c[0x0][0x388] ;  /* 0x0000e200ff047b82 */ /* 0x000ef00000000a00 */
[----:B------:R-:W0:Y:S01]  /*03c0*/  LDC.64 R6, c[0x0][0x390] ;  /* 0x0000e400ff067b82 */ /* 0x000e220000000a00 */
[----:B---3--:R-:W-:-:S07]  /*03d0*/  IMAD.WIDE R10, R3, 0x4, R4 ;  /* 0x00000004030a7825 */ /* 0x008fce00078e0204 */
[----:B------:R-:W1:Y:S01]  /*03e0*/  LDC.64 R4, c[0x0][0x380] ;  /* 0x0000e000ff047b82 */ /* 0x000e620000000a00 */
[----:B--2---:R-:W2:Y:S01]  /*03f0*/  LDG.E R2, desc[UR4][R10.64] ;  /* 0x000000040a027981 */ /* 0x004ea2000c1e1900 */
[----:B0-----:R-:W-:-:S05]  /*0400*/  IMAD.WIDE R12, R3, 0x4, R6 ;  /* 0x00000004030c7825 */ /* 0x001fca00078e0206 */
[----:B------:R-:W2:Y:S01]  /*0410*/  LDG.E R7, desc[UR4][R12.64] ;  /* 0x000000040c077981 */ /* 0x000ea2000c1e1900 */
[----:B-1----:R-:W-:-:S04]  /*0420*/  IMAD.WIDE R16, R3, 0x4, R4 ;  /* 0x0000000403107825 */ /* 0x002fc800078e0204 */
[----:B------:R-:W-:-:S04]  /*0430*/  IMAD.WIDE R4, R0, 0x4, R10 ;  /* 0x0000000400047825 */ /* 0x000fc800078e020a */
[----:B--2---:R-:W-:Y:S01]  /*0440*/  FMUL R19, R2, R7 ;  /* 0x0000000702137220 */ /* 0x004fe20000400000 */
[----:B------:R-:W-:-:S04]  /*0450*/  IMAD.WIDE R6, R0, 0x4, R12 ;  /* 0x0000000400067825 */ /* 0x000fc800078e020c */
[----:B------:R0:W-:Y:S04]  /*0460*/  STG.E desc[UR4][R16.64], R19 ;  /* 0x0000001310007986 */ /* 0x0001e8000c101904 */
[----:B------:R-:W2:Y:S04]  /*0470*/  LDG.E R2, desc[UR4][R4.64] ;  /* 0x0000000404027981 */ /* 0x000ea8000c1e1900 */
[----:B------:R-:W2:Y:S01]  /*0480*/  LDG.E R15, desc[UR4][R6.64] ;  /* 0x00000004060f7981 */ /* 0x000ea2000c1e1900 */
[----:B------:R-:W-:-:S04]  /*0490*/  IMAD.WIDE R8, R0, 0x4, R16 ;  /* 0x0000000400087825 */ /* 0x000fc800078e0210 */
[----:B------:R-:W-:-:S04]  /*04a0*/  IMAD.WIDE R10, R0, 0x4, R4 ;  /* 0x00000004000a7825 */ /* 0x000fc800078e0204 */
[----:B------:R-:W-:-:S04]  /*04b0*/  IMAD.WIDE R12, R0, 0x4, R6 ;  /* 0x00000004000c7825 */ /* 0x000fc800078e0206 */
[----:B--2---:R-:W-:-:S05]  /*04c0*/  FMUL R21, R2, R15 ;  /* 0x0000000f02157220 */ /* 0x004fca0000400000 */
        /* <DEDUP_REMOVED lines=8> */
[----:B------:R-:W1:Y:S04]  /*0550*/  LDG.E R4, desc[UR4][R4.64] ;  /* 0x0000000404047981 */ /* 0x000e68000c1e1900 */
[----:B------:R-:W1:Y:S01]  /*0560*/  LDG.E R7, desc[UR4][R6.64] ;  /* 0x0000000406077981 */ /* 0x000e62000c1e1900 */
[C---:B0-----:R-:W-:Y:S01]  /*0570*/  IMAD.WIDE R16, R0.reuse, 0x4, R14 ;  /* 0x0000000400107825 */ /* 0x041fe200078e020e */
[----:B------:R-:W-:-:S04]  /*0580*/  LEA R3, R0, R3, 0x2 ;  /* 0x0000000300037211 */ /* 0x000fc800078e10ff */
[----:B------:R-:W-:Y:S01]  /*0590*/  ISETP.GE.AND P0, PT, R3, UR6, PT ;  /* 0x0000000603007c0c */ /* 0x000fe2000bf06270 */
[----:B-1----:R-:W-:-:S05]  /*05a0*/  FMUL R9, R4, R7 ;  /* 0x0000000704097220 */ /* 0x002fca0000400000 */
[----:B------:R2:W-:Y:S07]  /*05b0*/  STG.E desc[UR4][R16.64], R9 ;  /* 0x0000000910007986 */ /* 0x0005ee000c101904 */
[----:B------:R-:W-:Y:S05]  /*05c0*/  @!P0 BRA `(.L_x_3) ;  /* 0xfffffffc00788947 */ /* 0x000fea000383ffff */
[----:B------:R-:W-:Y:S05]  /*05d0*/  EXIT ;  /* 0x000000000000794d */ /* 0x000fea0003800000 */
.L_x_4:
[----:B------:R-:W-:-:S00]  /*05e0*/  BRA `(.L_x_4) ;  /* 0xfffffffc00fc7947 */ /* 0x000fc0000383ffff */
[----:B------:R-:W-:-:S00]  /*05f0*/  NOP ;  /* 0x0000000000007918 */ /* 0x000fc00000000000 */
        /* <DEDUP_REMOVED lines=8> */
.L_x_6:


//--------------------- .text._Z7add_oneRi        --------------------------
	.section	.text._Z7add_oneRi,"ax",@progbits
	.align	128
        .global         _Z7add_oneRi
        .type           _Z7add_oneRi,@function
        .size           _Z7add_oneRi,(.L_x_7 - _Z7add_oneRi)
        .other          _Z7add_oneRi,@"STO_CUDA_ENTRY STV_DEFAULT"
_Z7add_oneRi:
.text._Z7add_oneRi:
[----:B------:R-:W-:Y:S08]  /*0000*/  LDC R1, c[0x0][0x37c] ;  /* 0x0000df00ff017b82 */ /* 0x000ff00000000800 */
[----:B------:R-:W0:Y:S01]  /*0010*/  LDC.64 R2, c[0x0][0x380] ;  /* 0x0000e000ff027b82 */ /* 0x000e220000000a00 */
[----:B------:R-:W0:Y:S02]  /*0020*/  LDCU.64 UR4, c[0x0][0x358] ;  /* 0x00006b00ff0477ac */ /* 0x000e240008000a00 */
[----:B0-----:R-:W2:Y:S02]  /*0030*/  LDG.E R0, desc[UR4][R2.64] ;  /* 0x0000000402007981 */ /* 0x001ea4000c1e1900 */
[----:B--2---:R-:W-:-:S05]  /*0040*/  IADD3 R5, PT, PT, R0, 0x1, RZ ;  /* 0x0000000100057810 */ /* 0x004fca0007ffe0ff */
[----:B------:R-:W-:Y:S01]  /*0050*/  STG.E desc[UR4][R2.64], R5 ;  /* 0x0000000502007986 */ /* 0x000fe2000c101904 */
[----:B------:R-:W-:Y:S05]  /*0060*/  EXIT ;  /* 0x000000000000794d */ /* 0x000fea0003800000 */
.L_x_5:
        /* <DEDUP_REMOVED lines=9> */
.L_x_7:


//--------------------- .nv.shared.reserved.0     --------------------------
	.section	.nv.shared.reserved.0,"aw",@nobits
	.weak		__nv_reservedSMEM_offset_0_alias
	.size		__nv_reservedSMEM_offset_0_alias, 0, 64
	.other		__nv_reservedSMEM_offset_0_alias,@"STO_CUDA_RESERVED_SHARED STV_DEFAULT"
__nv_reservedSMEM_offset_0_alias:
	.zero		0
	.zero		64


//--------------------- .nv.constant0._Z14vector_productPfS_S_i --------------------------
	.section	.nv.constant0._Z14vector_productPfS_S_i,"a",@progbits
	.sectionflags	@""
	.align	4
.nv.constant0._Z14vector_productPfS_S_i:
	.zero		924


//--------------------- .nv.constant0._Z7add_oneRi --------------------------
	.section	.nv.constant0._Z7add_oneRi,"a",@progbits
	.sectionflags	@""
	.align	4
.nv.constant0._Z7add_oneRi:
	.zero		904


//--------------------- SYMBOLS --------------------------

	.type		.nv.reservedSmem.offset0,@object
	.size		.nv.reservedSmem.offset0,0x4
